	.headerflags	@"EF_CUDA_TEXMODE_UNIFIED EF_CUDA_64BIT_ADDRESS EF_CUDA_ACCELERATORS EF_CUDA_SM90 EF_CUDA_VIRTUAL_SM(EF_CUDA_SM90)"
	.elftype	@"ET_EXEC"


//--------------------- .nv.info                  --------------------------
	.section	.nv.info,"",@"SHT_CUDA_INFO"
	.align	4


	//----- nvinfo : EIATTR_REGCOUNT
	.align		4
        /*0000*/ 	.byte	0x04, 0x2f
        /*0002*/ 	.short	(.L_1 - .L_0)
	.align		4
.L_0:
        /*0004*/ 	.word	index@(triton_poi_fused__softmax_1)
        /*0008*/ 	.word	0x00000012


	//----- nvinfo : EIATTR_MIN_STACK_SIZE
	.align		4
.L_1:
        /*000c*/ 	.byte	0x04, 0x12
        /*000e*/ 	.short	(.L_3 - .L_2)
	.align		4
.L_2:
        /*0010*/ 	.word	index@(triton_poi_fused__softmax_1)
        /*0014*/ 	.word	0x00000000


	//----- nvinfo : EIATTR_FRAME_SIZE
	.align		4
.L_3:
        /*0018*/ 	.byte	0x04, 0x11
        /*001a*/ 	.short	(.L_5 - .L_4)
	.align		4
.L_4:
        /*001c*/ 	.word	index@(triton_poi_fused__softmax_1)
        /*0020*/ 	.word	0x00000000


	//----- nvinfo : EIATTR_MIN_STACK_SIZE
	.align		4
.L_5:
        /*0024*/ 	.byte	0x04, 0x12
        /*0026*/ 	.short	(.L_7 - .L_6)
	.align		4
.L_6:
        /*0028*/ 	.word	index@(triton_poi_fused__softmax_1)
        /*002c*/ 	.word	0x00000000
.L_7:


//--------------------- .nv.info.triton_poi_fused__softmax_1 --------------------------
	.section	.nv.info.triton_poi_fused__softmax_1,"",@"SHT_CUDA_INFO"
	.sectionflags	@""
	.align	4


	//----- nvinfo : EIATTR_CUDA_API_VERSION
	.align		4
        /*0000*/ 	.byte	0x04, 0x37
        /*0002*/ 	.short	(.L_9 - .L_8)
.L_8:
        /*0004*/ 	.word	0x0000007c


	//----- nvinfo : EIATTR_KPARAM_INFO
	.align		4
.L_9:
        /*0008*/ 	.byte	0x04, 0x17
        /*000a*/ 	.short	(.L_11 - .L_10)
.L_10:
        /*000c*/ 	.word	0x00000000
        /*0010*/ 	.short	0x0002
        /*0012*/ 	.short	0x0010
        /*0014*/ 	.byte	0x00, 0xf0, 0x11, 0x00


	//----- nvinfo : EIATTR_KPARAM_INFO
	.align		4
.L_11:
        /*0018*/ 	.byte	0x04, 0x17
        /*001a*/ 	.short	(.L_13 - .L_12)
.L_12:
        /*001c*/ 	.word	0x00000000
        /*0020*/ 	.short	0x0001
        /*0022*/ 	.short	0x0008
        /*0024*/ 	.byte	0x00, 0xf4, 0x21, 0x00


	//----- nvinfo : EIATTR_KPARAM_INFO
	.align		4
.L_13:
        /*0028*/ 	.byte	0x04, 0x17
        /*002a*/ 	.short	(.L_15 - .L_14)
.L_14:
        /*002c*/ 	.word	0x00000000
        /*0030*/ 	.short	0x0000
        /*0032*/ 	.short	0x0000
        /*0034*/ 	.byte	0x00, 0xf4, 0x21, 0x00


	//----- nvinfo : EIATTR_SPARSE_MMA_MASK
	.align		4
.L_15:
        /*0038*/ 	.byte	0x03, 0x50
        /*003a*/ 	.short	0x0000


	//----- nvinfo : EIATTR_MAXREG_COUNT
	.align		4
        /*003c*/ 	.byte	0x03, 0x1b
        /*003e*/ 	.short	0x00ff


	//----- nvinfo : EIATTR_EXIT_INSTR_OFFSETS
	.align		4
        /*0040*/ 	.byte	0x04, 0x1c
        /*0042*/ 	.short	(.L_17 - .L_16)


	//   ....[0]....
.L_16:
        /*0044*/ 	.word	0x000003e0


	//   ....[1]....
        /*0048*/ 	.word	0x00000400


	//----- nvinfo : EIATTR_REQNTID
	.align		4
.L_17:
        /*004c*/ 	.byte	0x04, 0x10
        /*004e*/ 	.short	(.L_19 - .L_18)
.L_18:
        /*0050*/ 	.word	0x00000020
        /*0054*/ 	.word	0x00000001
        /*0058*/ 	.word	0x00000001


	//----- nvinfo : EIATTR_CBANK_PARAM_SIZE
	.align		4
.L_19:
        /*005c*/ 	.byte	0x03, 0x19
        /*005e*/ 	.short	0x0014


	//----- nvinfo : EIATTR_PARAM_CBANK
	.align		4
        /*0060*/ 	.byte	0x04, 0x0a
        /*0062*/ 	.short	(.L_21 - .L_20)
	.align		4
.L_20:
        /*0064*/ 	.word	index@(.nv.constant0.triton_poi_fused__softmax_1)
        /*0068*/ 	.short	0x0210
        /*006a*/ 	.short	0x0014


	//----- nvinfo : EIATTR_SW_WAR
	.align		4
.L_21:
        /*006c*/ 	.byte	0x04, 0x36
        /*006e*/ 	.short	(.L_23 - .L_22)
.L_22:
        /*0070*/ 	.word	0x00000008
.L_23:


//--------------------- .nv.callgraph             --------------------------
	.section	.nv.callgraph,"",@"SHT_CUDA_CALLGRAPH"
	.align	4
	.sectionentsize	8
	.align		4
        /*0000*/ 	.word	0x00000000
	.align		4
        /*0004*/ 	.word	0xffffffff
	.align		4
        /*0008*/ 	.word	0x00000000
	.align		4
        /*000c*/ 	.word	0xfffffffe
	.align		4
        /*0010*/ 	.word	0x00000000
	.align		4
        /*0014*/ 	.word	0xfffffffd
	.align		4
        /*0018*/ 	.word	0x00000000
	.align		4
        /*001c*/ 	.word	0xfffffffc


//--------------------- .text.triton_poi_fused__softmax_1 --------------------------
	.section	.text.triton_poi_fused__softmax_1,"ax",@progbits
	.align	128
        .global         triton_poi_fused__softmax_1
        .type           triton_poi_fused__softmax_1,@function
        .size           triton_poi_fused__softmax_1,(.L_x_1 - triton_poi_fused__softmax_1)
        .other          triton_poi_fused__softmax_1,@"STO_CUDA_ENTRY STV_DEFAULT"
triton_poi_fused__softmax_1:
.text.triton_poi_fused__softmax_1:
[----:B------:R-:W0:Y:S02]  /*0000*/  LDC R1, c[0x0][0x28] ;  /* 0x00000a00ff017b82 */ /* 0x000e240000000800 */
[----:B------:R-:W1:Y:S01]  /*0010*/  S2R R0, SR_TID.X ;  /* 0x0000000000007919 */ /* 0x000e620000002100 */
[----:B------:R-:W2:Y:S01]  /*0020*/  LDC.64 R2, c[0x0][0x210] ;  /* 0x00008400ff027b82 */ /* 0x000ea20000000a00 */
[----:B------:R-:W-:Y:S01]  /*0030*/  CS2R R14, SRZ ;  /* 0x00000000000e7805 */ /* 0x000fe2000001ff00 */
[----:B------:R-:W-:Y:S01]  /*0040*/  ULDC.64 UR4, c[0x0][0x208] ;  /* 0x0000820000047ab9 */ /* 0x000fe20000000a00 */
[----:B------:R-:W3:Y:S01]  /*0050*/  S2R R7, SR_CTAID.X ;  /* 0x0000000000077919 */ /* 0x000ee20000002500 */
[----:B-1----:R-:W-:Y:S01]  /*0060*/  IMAD.SHL.U32 R0, R0, 0x2, RZ ;  /* 0x0000000200007824 */ /* 0x002fe200078e00ff */
[----:B---3--:R-:W-:-:S04]  /*0070*/  SHF.R.S32.HI R4, RZ, 0x19, R7 ;  /* 0x00000019ff047819 */ /* 0x008fc80000011407 */
[----:B------:R-:W-:Y:S02]  /*0080*/  LOP3.LUT R0, R0, 0x3e, RZ, 0xc0, !PT ;  /* 0x0000003e00007812 */ /* 0x000fe400078ec0ff */
[----:B------:R-:W-:-:S03]  /*0090*/  SGXT R4, R4, 0x1 ;  /* 0x000000010404781a */ /* 0x000fc60000000200 */
[----:B------:R-:W-:-:S05]  /*00a0*/  IMAD R7, R7, 0x40, R0 ;  /* 0x0000004007077824 */ /* 0x000fca00078e0200 */
[----:B------:R-:W-:Y:S02]  /*00b0*/  LEA.HI R4, R4, R7, RZ, 0x2 ;  /* 0x0000000704047211 */ /* 0x000fe400078f10ff */
[----:B------:R-:W-:Y:S02]  /*00c0*/  ISETP.GE.AND P0, PT, R7, 0x40, PT ;  /* 0x000000400700780c */ /* 0x000fe40003f06270 */
[----:B------:R-:W-:-:S05]  /*00d0*/  LOP3.LUT R5, R4, 0xfffffffc, RZ, 0xc0, !PT ;  /* 0xfffffffc04057812 */ /* 0x000fca00078ec0ff */
[----:B--2---:R-:W-:-:S06]  /*00e0*/  IMAD.WIDE R4, R5, 0x4, R2 ;  /* 0x0000000405047825 */ /* 0x004fcc00078e0202 */
[----:B------:R-:W2:Y:S01]  /*00f0*/  @!P0 LDG.E.EL R15, desc[UR4][R4.64] ;  /* 0x00000004040f8981 */ /* 0x000ea2000c2e1900 */
[----:B------:R-:W-:-:S03]  /*0100*/  IMAD.MOV.U32 R0, RZ, RZ, RZ ;  /* 0x000000ffff007224 */ /* 0x000fc600078e00ff */
[----:B------:R-:W3:Y:S01]  /*0110*/  @!P0 LDG.E.EL R14, desc[UR4][R4.64] ;  /* 0x00000004040e8981 */ /* 0x000ee2000c2e1900 */
[----:B------:R-:W-:Y:S01]  /*0120*/  IMAD.MOV.U32 R6, RZ, RZ, RZ ;  /* 0x000000ffff067224 */ /* 0x000fe200078e00ff */
[----:B------:R-:W-:Y:S02]  /*0130*/  CS2R R10, SRZ ;  /* 0x00000000000a7805 */ /* 0x000fe4000001ff00 */
[----:B------:R-:W4:Y:S04]  /*0140*/  @!P0 LDG.E.EL R0, desc[UR4][R4.64+0x4] ;  /* 0x0000040404008981 */ /* 0x000f28000c2e1900 */
[----:B------:R-:W5:Y:S04]  /*0150*/  @!P0 LDG.E.EL R6, desc[UR4][R4.64+0x4] ;  /* 0x0000040404068981 */ /* 0x000f68000c2e1900 */
[----:B------:R-:W5:Y:S04]  /*0160*/  @!P0 LDG.E.EL R10, desc[UR4][R4.64+0x8] ;  /* 0x00000804040a8981 */ /* 0x000f68000c2e1900 */
[----:B------:R-:W5:Y:S01]  /*0170*/  @!P0 LDG.E.EL R11, desc[UR4][R4.64+0x8] ;  /* 0x00000804040b8981 */ /* 0x000f62000c2e1900 */
[----:B------:R-:W-:-:S06]  /*0180*/  CS2R R12, SRZ ;  /* 0x00000000000c7805 */ /* 0x000fcc000001ff00 */
[----:B------:R-:W5:Y:S04]  /*0190*/  @!P0 LDG.E.EL R12, desc[UR4][R4.64+0xc] ;  /* 0x00000c04040c8981 */ /* 0x000f68000c2e1900 */
[----:B------:R-:W5:Y:S01]  /*01a0*/  @!P0 LDG.E.EL R13, desc[UR4][R4.64+0xc] ;  /* 0x00000c04040d8981 */ /* 0x000f62000c2e1900 */
[----:B------:R-:W-:Y:S01]  /*01b0*/  CS2R R8, SRZ ;  /* 0x0000000000087805 */ /* 0x000fe2000001ff00 */
[----:B------:R-:W-:-:S05]  /*01c0*/  IMAD.WIDE R2, R7, 0x4, R2 ;  /* 0x0000000407027825 */ /* 0x000fca00078e0202 */
[----:B------:R1:W5:Y:S02]  /*01d0*/  @!P0 LDG.E.64 R8, desc[UR4][R2.64] ;  /* 0x0000000402088981 */ /* 0x000364000c1e1b00 */
[----:B-1----:R-:W1:Y:S02]  /*01e0*/  LDC.64 R2, c[0x0][0x218] ;  /* 0x00008600ff027b82 */ /* 0x002e640000000a00 */
[----:B-1----:R-:W-:Y:S01]  /*01f0*/  IMAD.WIDE R2, R7, 0x4, R2 ;  /* 0x0000000407027825 */ /* 0x002fe200078e0202 */
[C---:B--2---:R-:W-:Y:S02]  /*0200*/  FSETP.NAN.AND P3, PT, R15.reuse, R15, PT ;  /* 0x0000000f0f00720b */ /* 0x044fe40003f68000 */
[C---:B---3--:R-:W-:Y:S02]  /*0210*/  FSETP.NAN.AND P4, PT, R14.reuse, R14, PT ;  /* 0x0000000e0e00720b */ /* 0x048fe40003f88000 */
[----:B----4-:R-:W-:Y:S02]  /*0220*/  FSETP.GT.AND P1, PT, R15, R0, PT ;  /* 0x000000000f00720b */ /* 0x010fe40003f24000 */
[----:B-----5:R-:W-:-:S07]  /*0230*/  FSETP.GT.AND P2, PT, R14, R6, PT ;  /* 0x000000060e00720b */ /* 0x020fce0003f44000 */
[----:B------:R-:W-:Y:S02]  /*0240*/  @!P3 FSEL R15, R15, R0, P1 ;  /* 0x000000000f0fb208 */ /* 0x000fe40000800000 */
[----:B------:R-:W-:Y:S02]  /*0250*/  @!P4 FSEL R14, R14, R6, P2 ;  /* 0x000000060e0ec208 */ /* 0x000fe40001000000 */
[C---:B------:R-:W-:Y:S02]  /*0260*/  FSETP.GT.AND P1, PT, R15.reuse, R10, PT ;  /* 0x0000000a0f00720b */ /* 0x040fe40003f24000 */
[C---:B------:R-:W-:Y:S02]  /*0270*/  FSETP.GT.AND P2, PT, R14.reuse, R11, PT ;  /* 0x0000000b0e00720b */ /* 0x040fe40003f44000 */
[----:B------:R-:W-:Y:S02]  /*0280*/  FSETP.NAN.AND P3, PT, R15, R15, PT ;  /* 0x0000000f0f00720b */ /* 0x000fe40003f68000 */
[----:B------:R-:W-:-:S07]  /*0290*/  FSETP.NAN.AND P4, PT, R14, R14, PT ;  /* 0x0000000e0e00720b */ /* 0x000fce0003f88000 */
[----:B------:R-:W-:Y:S02]  /*02a0*/  @!P1 FSEL R15, R15, R10, P3 ;  /* 0x0000000a0f0f9208 */ /* 0x000fe40001800000 */
[----:B------:R-:W-:Y:S02]  /*02b0*/  @!P2 FSEL R14, R14, R11, P4 ;  /* 0x0000000b0e0ea208 */ /* 0x000fe40002000000 */
[C---:B------:R-:W-:Y:S02]  /*02c0*/  FSETP.GT.AND P1, PT, R15.reuse, R12, PT ;  /* 0x0000000c0f00720b */ /* 0x040fe40003f24000 */
[C---:B------:R-:W-:Y:S02]  /*02d0*/  FSETP.GT.AND P2, PT, R14.reuse, R13, PT ;  /* 0x0000000d0e00720b */ /* 0x040fe40003f44000 */
[----:B------:R-:W-:Y:S02]  /*02e0*/  FSETP.NAN.AND P3, PT, R15, R15, PT ;  /* 0x0000000f0f00720b */ /* 0x000fe40003f68000 */
[----:B------:R-:W-:-:S07]  /*02f0*/  FSETP.NAN.AND P4, PT, R14, R14, PT ;  /* 0x0000000e0e00720b */ /* 0x000fce0003f88000 */
[----:B------:R-:W-:Y:S02]  /*0300*/  @!P1 FSEL R15, R15, R12, P3 ;  /* 0x0000000c0f0f9208 */ /* 0x000fe40001800000 */
[----:B------:R-:W-:-:S03]  /*0310*/  @!P2 FSEL R14, R14, R13, P4 ;  /* 0x0000000d0e0ea208 */ /* 0x000fc60002000000 */
[----:B------:R-:W-:Y:S02]  /*0320*/  FADD R8, -R15, R8 ;  /* 0x000000080f087221 */ /* 0x000fe40000000100 */
[----:B------:R-:W-:Y:S02]  /*0330*/  FADD R9, -R14, R9 ;  /* 0x000000090e097221 */ /* 0x000fe40000000100 */
[----:B------:R-:W-:Y:S02]  /*0340*/  FMUL R8, R8, 1.4426950216293334961 ;  /* 0x3fb8aa3b08087820 */ /* 0x000fe40000400000 */
[----:B------:R-:W-:-:S03]  /*0350*/  FMUL R9, R9, 1.4426950216293334961 ;  /* 0x3fb8aa3b09097820 */ /* 0x000fc60000400000 */
[----:B------:R-:W-:Y:S02]  /*0360*/  FSETP.GEU.AND P1, PT, R8, -126, PT ;  /* 0xc2fc00000800780b */ /* 0x000fe40003f2e000 */
[----:B------:R-:W-:-:S11]  /*0370*/  FSETP.GEU.AND P2, PT, R9, -126, PT ;  /* 0xc2fc00000900780b */ /* 0x000fd60003f4e000 */
[----:B------:R-:W-:Y:S02]  /*0380*/  @!P1 FMUL R8, R8, 0.5 ;  /* 0x3f00000008089820 */ /* 0x000fe40000400000 */
[----:B------:R-:W-:Y:S02]  /*0390*/  @!P2 FMUL R9, R9, 0.5 ;  /* 0x3f0000000909a820 */ /* 0x000fe40000400000 */
[----:B------:R-:W1:Y:S08]  /*03a0*/  MUFU.EX2 R4, R8 ;  /* 0x0000000800047308 */ /* 0x000e700000000800 */
[----:B------:R-:W2:Y:S01]  /*03b0*/  MUFU.EX2 R5, R9 ;  /* 0x0000000900057308 */ /* 0x000ea20000000800 */
[----:B-1----:R-:W-:Y:S01]  /*03c0*/  @!P1 FMUL R4, R4, R4 ;  /* 0x0000000404049220 */ /* 0x002fe20000400000 */
[----:B--2---:R-:W-:Y:S01]  /*03d0*/  @!P2 FMUL R5, R5, R5 ;  /* 0x000000050505a220 */ /* 0x004fe20000400000 */
[----:B------:R-:W-:Y:S06]  /*03e0*/  @P0 EXIT ;  /* 0x000000000000094d */ /* 0x000fec0003800000 */
[----:B------:R-:W-:Y:S01]  /*03f0*/  STG.E.64 desc[UR4][R2.64], R4 ;  /* 0x0000000402007986 */ /* 0x000fe2000c101b04 */
[----:B------:R-:W-:Y:S05]  /*0400*/  EXIT ;  /* 0x000000000000794d */ /* 0x000fea0003800000 */
.L_x_0:
[----:B------:R-:W-:-:S00]  /*0410*/  BRA `(.L_x_0) ;  /* 0xfffffffc00fc7947 */ /* 0x000fc0000383ffff */
[----:B------:R-:W-:-:S00]  /*0420*/  NOP ;  /* 0x0000000000007918 */ /* 0x000fc00000000000 */
        /* <DEDUP_REMOVED lines=13> */
.L_x_1:


//--------------------- .nv.constant0.triton_poi_fused__softmax_1 --------------------------
	.section	.nv.constant0.triton_poi_fused__softmax_1,"a",@progbits
	.sectionflags	@""
	.align	4
.nv.constant0.triton_poi_fused__softmax_1:
	.zero		548
